	.headerflags	@"EF_CUDA_TEXMODE_UNIFIED EF_CUDA_64BIT_ADDRESS EF_CUDA_ACCELERATORS EF_CUDA_SM90 EF_CUDA_VIRTUAL_SM(EF_CUDA_SM90)"
	.elftype	@"ET_EXEC"


//--------------------- .nv.info                  --------------------------
	.section	.nv.info,"",@"SHT_CUDA_INFO"
	.align	4


	//----- nvinfo : EIATTR_REGCOUNT
	.align		4
        /*0000*/ 	.byte	0x04, 0x2f
        /*0002*/ 	.short	(.L_1 - .L_0)
	.align		4
.L_0:
        /*0004*/ 	.word	index@(triton_poi_fused_clone_0)
        /*0008*/ 	.word	0x00000010


	//----- nvinfo : EIATTR_MIN_STACK_SIZE
	.align		4
.L_1:
        /*000c*/ 	.byte	0x04, 0x12
        /*000e*/ 	.short	(.L_3 - .L_2)
	.align		4
.L_2:
        /*0010*/ 	.word	index@(triton_poi_fused_clone_0)
        /*0014*/ 	.word	0x00000000


	//----- nvinfo : EIATTR_FRAME_SIZE
	.align		4
.L_3:
        /*0018*/ 	.byte	0x04, 0x11
        /*001a*/ 	.short	(.L_5 - .L_4)
	.align		4
.L_4:
        /*001c*/ 	.word	index@(triton_poi_fused_clone_0)
        /*0020*/ 	.word	0x00000000


	//----- nvinfo : EIATTR_MIN_STACK_SIZE
	.align		4
.L_5:
        /*0024*/ 	.byte	0x04, 0x12
        /*0026*/ 	.short	(.L_7 - .L_6)
	.align		4
.L_6:
        /*0028*/ 	.word	index@(triton_poi_fused_clone_0)
        /*002c*/ 	.word	0x00000000
.L_7:


//--------------------- .nv.info.triton_poi_fused_clone_0 --------------------------
	.section	.nv.info.triton_poi_fused_clone_0,"",@"SHT_CUDA_INFO"
	.sectionflags	@""
	.align	4


	//----- nvinfo : EIATTR_CUDA_API_VERSION
	.align		4
        /*0000*/ 	.byte	0x04, 0x37
        /*0002*/ 	.short	(.L_9 - .L_8)
.L_8:
        /*0004*/ 	.word	0x0000007c


	//----- nvinfo : EIATTR_KPARAM_INFO
	.align		4
.L_9:
        /*0008*/ 	.byte	0x04, 0x17
        /*000a*/ 	.short	(.L_11 - .L_10)
.L_10:
        /*000c*/ 	.word	0x00000000
        /*0010*/ 	.short	0x0004
        /*0012*/ 	.short	0x001c
        /*0014*/ 	.byte	0x00, 0xf0, 0x11, 0x00


	//----- nvinfo : EIATTR_KPARAM_INFO
	.align		4
.L_11:
        /*0018*/ 	.byte	0x04, 0x17
        /*001a*/ 	.short	(.L_13 - .L_12)
.L_12:
        /*001c*/ 	.word	0x00000000
        /*0020*/ 	.short	0x0003
        /*0022*/ 	.short	0x0018
        /*0024*/ 	.byte	0x00, 0xf0, 0x11, 0x00


	//----- nvinfo : EIATTR_KPARAM_INFO
	.align		4
.L_13:
        /*0028*/ 	.byte	0x04, 0x17
        /*002a*/ 	.short	(.L_15 - .L_14)
.L_14:
        /*002c*/ 	.word	0x00000000
        /*0030*/ 	.short	0x0002
        /*0032*/ 	.short	0x0010
        /*0034*/ 	.byte	0x00, 0xf4, 0x21, 0x00


	//----- nvinfo : EIATTR_KPARAM_INFO
	.align		4
.L_15:
        /*0038*/ 	.byte	0x04, 0x17
        /*003a*/ 	.short	(.L_17 - .L_16)
.L_16:
        /*003c*/ 	.word	0x00000000
        /*0040*/ 	.short	0x0001
        /*0042*/ 	.short	0x0008
        /*0044*/ 	.byte	0x00, 0xf4, 0x21, 0x00


	//----- nvinfo : EIATTR_KPARAM_INFO
	.align		4
.L_17:
        /*0048*/ 	.byte	0x04, 0x17
        /*004a*/ 	.short	(.L_19 - .L_18)
.L_18:
        /*004c*/ 	.word	0x00000000
        /*0050*/ 	.short	0x0000
        /*0052*/ 	.short	0x0000
        /*0054*/ 	.byte	0x00, 0xf4, 0x21, 0x00


	//----- nvinfo : EIATTR_SPARSE_MMA_MASK
	.align		4
.L_19:
        /*0058*/ 	.byte	0x03, 0x50
        /*005a*/ 	.short	0x0000


	//----- nvinfo : EIATTR_MAXREG_COUNT
	.align		4
        /*005c*/ 	.byte	0x03, 0x1b
        /*005e*/ 	.short	0x00ff


	//----- nvinfo : EIATTR_EXIT_INSTR_OFFSETS
	.align		4
        /*0060*/ 	.byte	0x04, 0x1c
        /*0062*/ 	.short	(.L_21 - .L_20)


	//   ....[0]....
.L_20:
        /*0064*/ 	.word	0x00000300


	//   ....[1]....
        /*0068*/ 	.word	0x00000360


	//----- nvinfo : EIATTR_REQNTID
	.align		4
.L_21:
        /*006c*/ 	.byte	0x04, 0x10
        /*006e*/ 	.short	(.L_23 - .L_22)
.L_22:
        /*0070*/ 	.word	0x00000020
        /*0074*/ 	.word	0x00000001
        /*0078*/ 	.word	0x00000001


	//----- nvinfo : EIATTR_CBANK_PARAM_SIZE
	.align		4
.L_23:
        /*007c*/ 	.byte	0x03, 0x19
        /*007e*/ 	.short	0x0020


	//----- nvinfo : EIATTR_PARAM_CBANK
	.align		4
        /*0080*/ 	.byte	0x04, 0x0a
        /*0082*/ 	.short	(.L_25 - .L_24)
	.align		4
.L_24:
        /*0084*/ 	.word	index@(.nv.constant0.triton_poi_fused_clone_0)
        /*0088*/ 	.short	0x0210
        /*008a*/ 	.short	0x0020


	//----- nvinfo : EIATTR_SW_WAR
	.align		4
.L_25:
        /*008c*/ 	.byte	0x04, 0x36
        /*008e*/ 	.short	(.L_27 - .L_26)
.L_26:
        /*0090*/ 	.word	0x00000008
.L_27:


//--------------------- .nv.callgraph             --------------------------
	.section	.nv.callgraph,"",@"SHT_CUDA_CALLGRAPH"
	.align	4
	.sectionentsize	8
	.align		4
        /*0000*/ 	.word	0x00000000
	.align		4
        /*0004*/ 	.word	0xffffffff
	.align		4
        /*0008*/ 	.word	0x00000000
	.align		4
        /*000c*/ 	.word	0xfffffffe
	.align		4
        /*0010*/ 	.word	0x00000000
	.align		4
        /*0014*/ 	.word	0xfffffffd
	.align		4
        /*0018*/ 	.word	0x00000000
	.align		4
        /*001c*/ 	.word	0xfffffffc


//--------------------- .text.triton_poi_fused_clone_0 --------------------------
	.section	.text.triton_poi_fused_clone_0,"ax",@progbits
	.sectionflags	@"SHF_BARRIERS=1"
	.align	128
        .global         triton_poi_fused_clone_0
        .type           triton_poi_fused_clone_0,@function
        .size           triton_poi_fused_clone_0,(.L_x_1 - triton_poi_fused_clone_0)
        .other          triton_poi_fused_clone_0,@"STO_CUDA_ENTRY STV_DEFAULT"
triton_poi_fused_clone_0:
.text.triton_poi_fused_clone_0:
[----:B------:R-:W0:Y:S02]  /*0000*/  LDC R1, c[0x0][0x28] ;  /* 0x00000a00ff017b82 */ /* 0x000e240000000800 */
[----:B------:R-:W1:Y:S01]  /*0010*/  S2R R0, SR_CTAID.Y ;  /* 0x0000000000007919 */ /* 0x000e620000002600 */
[----:B------:R-:W2:Y:S01]  /*0020*/  LDC.64 R2, c[0x0][0x210] ;  /* 0x00008400ff027b82 */ /* 0x000ea20000000a00 */
[----:B------:R-:W-:Y:S01]  /*0030*/  ULDC.64 UR6, c[0x0][0x208] ;  /* 0x0000820000067ab9 */ /* 0x000fe20000000a00 */
[----:B------:R-:W3:Y:S01]  /*0040*/  S2R R13, SR_TID.X ;  /* 0x00000000000d7919 */ /* 0x000ee20000002100 */
[----:B------:R-:W4:Y:S01]  /*0050*/  S2R R8, SR_CTAID.X ;  /* 0x0000000000087919 */ /* 0x000f220000002500 */
[----:B-1----:R-:W-:Y:S01]  /*0060*/  IMAD.SHL.U32 R0, R0, 0x10, RZ ;  /* 0x0000001000007824 */ /* 0x002fe200078e00ff */
[----:B---3--:R-:W-:-:S04]  /*0070*/  SHF.R.U32.HI R9, RZ, 0x4, R13 ;  /* 0x00000004ff097819 */ /* 0x008fc8000001160d */
[----:B------:R-:W-:Y:S01]  /*0080*/  LOP3.LUT R6, R0, 0xf, R13, 0xf8, !PT ;  /* 0x0000000f00067812 */ /* 0x000fe200078ef80d */
[----:B----4-:R-:W-:Y:S01]  /*0090*/  IMAD.SHL.U32 R8, R8, 0x2, RZ ;  /* 0x0000000208087824 */ /* 0x010fe200078e00ff */
[----:B------:R-:W-:Y:S02]  /*00a0*/  SGXT.U32 R9, R9, 0x1 ;  /* 0x000000010909781a */ /* 0x000fe40000000000 */
[----:B------:R-:W-:Y:S02]  /*00b0*/  SHF.R.S32.HI R5, RZ, 0x1f, R6 ;  /* 0x0000001fff057819 */ /* 0x000fe40000011406 */
[----:B------:R-:W-:Y:S02]  /*00c0*/  LOP3.LUT R7, R8, R9, RZ, 0xfc, !PT ;  /* 0x0000000908077212 */ /* 0x000fe400078efcff */
[----:B------:R-:W-:Y:S02]  /*00d0*/  LEA.HI R10, R5, R6, RZ, 0x2 ;  /* 0x00000006050a7211 */ /* 0x000fe400078f10ff */
[----:B------:R-:W1:Y:S01]  /*00e0*/  LDC.64 R4, c[0x0][0x218] ;  /* 0x00008600ff047b82 */ /* 0x000e620000000a00 */
[----:B------:R-:W-:-:S02]  /*00f0*/  ISETP.GE.AND P0, PT, R7, 0x4, PT ;  /* 0x000000040700780c */ /* 0x000fc40003f06270 */
[C---:B------:R-:W-:Y:S01]  /*0100*/  LOP3.LUT R11, R10.reuse, 0xfffffffc, RZ, 0xc0, !PT ;  /* 0xfffffffc0a0b7812 */ /* 0x040fe200078ec0ff */
[----:B------:R-:W-:Y:S01]  /*0110*/  IMAD.SHL.U32 R10, R10, 0x4, RZ ;  /* 0x000000040a0a7824 */ /* 0x000fe200078e00ff */
[----:B------:R-:W-:-:S03]  /*0120*/  ISETP.LT.AND P0, PT, R6, 0x10, !P0 ;  /* 0x000000100600780c */ /* 0x000fc60004701270 */
[----:B------:R-:W-:Y:S02]  /*0130*/  IMAD.IADD R12, R6, 0x1, -R11 ;  /* 0x00000001060c7824 */ /* 0x000fe400078e0a0b */
[----:B------:R-:W-:Y:S02]  /*0140*/  IMAD.MOV.U32 R6, RZ, RZ, RZ ;  /* 0x000000ffff067224 */ /* 0x000fe400078e00ff */
[----:B------:R-:W-:Y:S01]  /*0150*/  IMAD R12, R7, 0x4, R12 ;  /* 0x00000004070c7824 */ /* 0x000fe200078e020c */
[----:B------:R-:W-:-:S05]  /*0160*/  LOP3.LUT R7, R10, 0xfffffff0, RZ, 0xc0, !PT ;  /* 0xfffffff00a077812 */ /* 0x000fca00078ec0ff */
[----:B------:R-:W-:-:S04]  /*0170*/  IMAD.IADD R7, R12, 0x1, R7 ;  /* 0x000000010c077824 */ /* 0x000fc800078e0207 */
[----:B--2---:R-:W-:Y:S01]  /*0180*/  IMAD.WIDE R2, R7, 0x4, R2 ;  /* 0x0000000407027825 */ /* 0x004fe200078e0202 */
[----:B-1----:R1:W2:Y:S04]  /*0190*/  LDG.E R5, desc[UR6][R4.64] ;  /* 0x0000000604057981 */ /* 0x0022a8000c1e1900 */
[----:B------:R3:W2:Y:S01]  /*01a0*/  @P0 LDG.E.EL R6, desc[UR6][R2.64] ;  /* 0x0000000602060981 */ /* 0x0006a2000c2e1900 */
[----:B------:R-:W4:Y:S01]  /*01b0*/  S2UR UR5, SR_CgaCtaId ;  /* 0x00000000000579c3 */ /* 0x000f220000008800 */
[----:B------:R-:W-:Y:S01]  /*01c0*/  IMAD.SHL.U32 R10, R13, 0x2, RZ ;  /* 0x000000020d0a7824 */ /* 0x000fe200078e00ff */
[----:B------:R-:W-:Y:S01]  /*01d0*/  UMOV UR4, 0x400 ;  /* 0x0000040000047882 */ /* 0x000fe20000000000 */
[----:B------:R-:W-:Y:S02]  /*01e0*/  SHF.R.U32.HI R7, RZ, 0x1, R13 ;  /* 0x00000001ff077819 */ /* 0x000fe4000001160d */
[----:B------:R-:W-:-:S02]  /*01f0*/  LOP3.LUT R8, R8, 0x1, R13, 0xf8, !PT ;  /* 0x0000000108087812 */ /* 0x000fc400078ef80d */
[----:B------:R-:W-:Y:S02]  /*0200*/  LOP3.LUT R11, R10, 0x1e, RZ, 0xc0, !PT ;  /* 0x0000001e0a0b7812 */ /* 0x000fe400078ec0ff */
[----:B------:R-:W-:Y:S02]  /*0210*/  LOP3.LUT R9, R9, 0x1e, R10, 0xf8, !PT ;  /* 0x0000001e09097812 */ /* 0x000fe400078ef80a */
[----:B------:R-:W-:Y:S02]  /*0220*/  SGXT.U32 R7, R7, 0x4 ;  /* 0x000000040707781a */ /* 0x000fe40000000000 */
[----:B------:R-:W-:Y:S02]  /*0230*/  ISETP.GE.AND P0, PT, R8, 0x4, PT ;  /* 0x000000040800780c */ /* 0x000fe40003f06270 */
[----:B------:R-:W-:Y:S02]  /*0240*/  LOP3.LUT R7, R0, R7, RZ, 0xfc, !PT ;  /* 0x0000000700077212 */ /* 0x000fe400078efcff */
[----:B------:R-:W-:-:S02]  /*0250*/  LOP3.LUT R10, R10, 0x3c, RZ, 0xc0, !PT ;  /* 0x0000003c0a0a7812 */ /* 0x000fc400078ec0ff */
[----:B------:R-:W-:Y:S02]  /*0260*/  ISETP.LT.AND P0, PT, R7, 0x10, !P0 ;  /* 0x000000100700780c */ /* 0x000fe40004701270 */
[----:B------:R-:W-:Y:S01]  /*0270*/  LOP3.LUT R0, R13, 0x1f, RZ, 0xc0, !PT ;  /* 0x0000001f0d007812 */ /* 0x000fe200078ec0ff */
[----:B----4-:R-:W-:-:S06]  /*0280*/  UPRMT UR4, UR5, 0x654, UR4 ;  /* 0x0000065405047896 */ /* 0x010fcc0008000004 */
[----:B-1----:R-:W-:Y:S01]  /*0290*/  LEA R4, R11, UR4, 0x1 ;  /* 0x000000040b047c11 */ /* 0x002fe2000f8e08ff */
[----:B---3--:R-:W-:-:S04]  /*02a0*/  VIADD R3, R10, UR4 ;  /* 0x000000040a037c36 */ /* 0x008fc80008000000 */
[----:B------:R-:W-:Y:S02]  /*02b0*/  IMAD R4, R9, 0x4, R4 ;  /* 0x0000000409047824 */ /* 0x000fe400078e0204 */
[----:B------:R-:W-:Y:S02]  /*02c0*/  IMAD R0, R0, 0x4, R3 ;  /* 0x0000000400007824 */ /* 0x000fe400078e0203 */
[----:B--2---:R-:W-:-:S05]  /*02d0*/  FADD R5, R5, R6 ;  /* 0x0000000605057221 */ /* 0x004fca0000000000 */
[----:B------:R1:W-:Y:S01]  /*02e0*/  STS [R4], R5 ;  /* 0x0000000504007388 */ /* 0x0003e20000000800 */
[----:B------:R-:W-:Y:S06]  /*02f0*/  BAR.SYNC.DEFER_BLOCKING 0x0 ;  /* 0x0000000000007b1d */ /* 0x000fec0000010000 */
[----:B-1----:R-:W-:Y:S05]  /*0300*/  @!P0 EXIT ;  /* 0x000000000000894d */ /* 0x002fea0003800000 */
[----:B------:R-:W0:Y:S01]  /*0310*/  LDS R5, [R0] ;  /* 0x0000000000057984 */ /* 0x000e220000000800 */
[----:B------:R-:W1:Y:S01]  /*0320*/  LDC.64 R2, c[0x0][0x220] ;  /* 0x00008800ff027b82 */ /* 0x000e620000000a00 */
[----:B------:R-:W-:-:S04]  /*0330*/  IMAD R7, R7, 0x4, R8 ;  /* 0x0000000407077824 */ /* 0x000fc800078e0208 */
[----:B-1----:R-:W-:-:S05]  /*0340*/  IMAD.WIDE R2, R7, 0x4, R2 ;  /* 0x0000000407027825 */ /* 0x002fca00078e0202 */
[----:B0-----:R-:W-:Y:S01]  /*0350*/  STG.E desc[UR6][R2.64], R5 ;  /* 0x0000000502007986 */ /* 0x001fe2000c101906 */
[----:B------:R-:W-:Y:S05]  /*0360*/  EXIT ;  /* 0x000000000000794d */ /* 0x000fea0003800000 */
.L_x_0:
[----:B------:R-:W-:-:S00]  /*0370*/  BRA `(.L_x_0) ;  /* 0xfffffffc00fc7947 */ /* 0x000fc0000383ffff */
[----:B------:R-:W-:-:S00]  /*0380*/  NOP ;  /* 0x0000000000007918 */ /* 0x000fc00000000000 */
[----:B------:R-:W-:-:S00]  /*0390*/  NOP ;  /* 0x0000000000007918 */ /* 0x000fc00000000000 */
[----:B------:R-:W-:-:S00]  /*03a0*/  NOP ;  /* 0x0000000000007918 */ /* 0x000fc00000000000 */
[----:B------:R-:W-:-:S00]  /*03b0*/  NOP ;  /* 0x0000000000007918 */ /* 0x000fc00000000000 */
[----:B------:R-:W-:-:S00]  /*03c0*/  NOP ;  /* 0x0000000000007918 */ /* 0x000fc00000000000 */
[----:B------:R-:W-:-:S00]  /*03d0*/  NOP ;  /* 0x0000000000007918 */ /* 0x000fc00000000000 */
[----:B------:R-:W-:-:S00]  /*03e0*/  NOP ;  /* 0x0000000000007918 */ /* 0x000fc00000000000 */
[----:B------:R-:W-:-:S00]  /*03f0*/  NOP ;  /* 0x0000000000007918 */ /* 0x000fc00000000000 */
.L_x_1:


//--------------------- .nv.shared.triton_poi_fused_clone_0 --------------------------
	.section	.nv.shared.triton_poi_fused_clone_0,"aw",@nobits
	.sectionflags	@""
	.align	16
	.zero		1024


//--------------------- .nv.constant0.triton_poi_fused_clone_0 --------------------------
	.section	.nv.constant0.triton_poi_fused_clone_0,"a",@progbits
	.sectionflags	@""
	.align	4
.nv.constant0.triton_poi_fused_clone_0:
	.zero		560
